	.headerflags	@"EF_CUDA_TEXMODE_UNIFIED EF_CUDA_64BIT_ADDRESS EF_CUDA_ACCELERATORS EF_CUDA_SM90 EF_CUDA_VIRTUAL_SM(EF_CUDA_SM90)"
	.elftype	@"ET_EXEC"


//--------------------- .nv.info                  --------------------------
	.section	.nv.info,"",@"SHT_CUDA_INFO"
	.align	4


	//----- nvinfo : EIATTR_REGCOUNT
	.align		4
        /*0000*/ 	.byte	0x04, 0x2f
        /*0002*/ 	.short	(.L_1 - .L_0)
	.align		4
.L_0:
        /*0004*/ 	.word	index@(triton_poi_fused_mean_mul_sigmoid_39)
        /*0008*/ 	.word	0x00000012


	//----- nvinfo : EIATTR_MIN_STACK_SIZE
	.align		4
.L_1:
        /*000c*/ 	.byte	0x04, 0x12
        /*000e*/ 	.short	(.L_3 - .L_2)
	.align		4
.L_2:
        /*0010*/ 	.word	index@(triton_poi_fused_mean_mul_sigmoid_39)
        /*0014*/ 	.word	0x00000000


	//----- nvinfo : EIATTR_FRAME_SIZE
	.align		4
.L_3:
        /*0018*/ 	.byte	0x04, 0x11
        /*001a*/ 	.short	(.L_5 - .L_4)
	.align		4
.L_4:
        /*001c*/ 	.word	index@(triton_poi_fused_mean_mul_sigmoid_39)
        /*0020*/ 	.word	0x00000000


	//----- nvinfo : EIATTR_MIN_STACK_SIZE
	.align		4
.L_5:
        /*0024*/ 	.byte	0x04, 0x12
        /*0026*/ 	.short	(.L_7 - .L_6)
	.align		4
.L_6:
        /*0028*/ 	.word	index@(triton_poi_fused_mean_mul_sigmoid_39)
        /*002c*/ 	.word	0x00000000
.L_7:


//--------------------- .nv.info.triton_poi_fused_mean_mul_sigmoid_39 --------------------------
	.section	.nv.info.triton_poi_fused_mean_mul_sigmoid_39,"",@"SHT_CUDA_INFO"
	.sectionflags	@""
	.align	4


	//----- nvinfo : EIATTR_CUDA_API_VERSION
	.align		4
        /*0000*/ 	.byte	0x04, 0x37
        /*0002*/ 	.short	(.L_9 - .L_8)
.L_8:
        /*0004*/ 	.word	0x0000007c


	//----- nvinfo : EIATTR_KPARAM_INFO
	.align		4
.L_9:
        /*0008*/ 	.byte	0x04, 0x17
        /*000a*/ 	.short	(.L_11 - .L_10)
.L_10:
        /*000c*/ 	.word	0x00000000
        /*0010*/ 	.short	0x0002
        /*0012*/ 	.short	0x0010
        /*0014*/ 	.byte	0x00, 0xf0, 0x11, 0x00


	//----- nvinfo : EIATTR_KPARAM_INFO
	.align		4
.L_11:
        /*0018*/ 	.byte	0x04, 0x17
        /*001a*/ 	.short	(.L_13 - .L_12)
.L_12:
        /*001c*/ 	.word	0x00000000
        /*0020*/ 	.short	0x0001
        /*0022*/ 	.short	0x0008
        /*0024*/ 	.byte	0x00, 0xf4, 0x21, 0x00


	//----- nvinfo : EIATTR_KPARAM_INFO
	.align		4
.L_13:
        /*0028*/ 	.byte	0x04, 0x17
        /*002a*/ 	.short	(.L_15 - .L_14)
.L_14:
        /*002c*/ 	.word	0x00000000
        /*0030*/ 	.short	0x0000
        /*0032*/ 	.short	0x0000
        /*0034*/ 	.byte	0x00, 0xf4, 0x21, 0x00


	//----- nvinfo : EIATTR_SPARSE_MMA_MASK
	.align		4
.L_15:
        /*0038*/ 	.byte	0x03, 0x50
        /*003a*/ 	.short	0x0000


	//----- nvinfo : EIATTR_MAXREG_COUNT
	.align		4
        /*003c*/ 	.byte	0x03, 0x1b
        /*003e*/ 	.short	0x00ff


	//----- nvinfo : EIATTR_EXIT_INSTR_OFFSETS
	.align		4
        /*0040*/ 	.byte	0x04, 0x1c
        /*0042*/ 	.short	(.L_17 - .L_16)


	//   ....[0]....
.L_16:
        /*0044*/ 	.word	0x00000520


	//   ....[1]....
        /*0048*/ 	.word	0x00000550


	//----- nvinfo : EIATTR_REQNTID
	.align		4
.L_17:
        /*004c*/ 	.byte	0x04, 0x10
        /*004e*/ 	.short	(.L_19 - .L_18)
.L_18:
        /*0050*/ 	.word	0x00000080
        /*0054*/ 	.word	0x00000001
        /*0058*/ 	.word	0x00000001


	//----- nvinfo : EIATTR_CBANK_PARAM_SIZE
	.align		4
.L_19:
        /*005c*/ 	.byte	0x03, 0x19
        /*005e*/ 	.short	0x0014


	//----- nvinfo : EIATTR_PARAM_CBANK
	.align		4
        /*0060*/ 	.byte	0x04, 0x0a
        /*0062*/ 	.short	(.L_21 - .L_20)
	.align		4
.L_20:
        /*0064*/ 	.word	index@(.nv.constant0.triton_poi_fused_mean_mul_sigmoid_39)
        /*0068*/ 	.short	0x0210
        /*006a*/ 	.short	0x0014


	//----- nvinfo : EIATTR_SW_WAR
	.align		4
.L_21:
        /*006c*/ 	.byte	0x04, 0x36
        /*006e*/ 	.short	(.L_23 - .L_22)
.L_22:
        /*0070*/ 	.word	0x00000008
.L_23:


//--------------------- .nv.callgraph             --------------------------
	.section	.nv.callgraph,"",@"SHT_CUDA_CALLGRAPH"
	.align	4
	.sectionentsize	8
	.align		4
        /*0000*/ 	.word	0x00000000
	.align		4
        /*0004*/ 	.word	0xffffffff
	.align		4
        /*0008*/ 	.word	0x00000000
	.align		4
        /*000c*/ 	.word	0xfffffffe
	.align		4
        /*0010*/ 	.word	0x00000000
	.align		4
        /*0014*/ 	.word	0xfffffffd
	.align		4
        /*0018*/ 	.word	0x00000000
	.align		4
        /*001c*/ 	.word	0xfffffffc


//--------------------- .text.triton_poi_fused_mean_mul_sigmoid_39 --------------------------
	.section	.text.triton_poi_fused_mean_mul_sigmoid_39,"ax",@progbits
	.align	128
        .global         triton_poi_fused_mean_mul_sigmoid_39
        .type           triton_poi_fused_mean_mul_sigmoid_39,@function
        .size           triton_poi_fused_mean_mul_sigmoid_39,(.L_x_1 - triton_poi_fused_mean_mul_sigmoid_39)
        .other          triton_poi_fused_mean_mul_sigmoid_39,@"STO_CUDA_ENTRY STV_DEFAULT"
triton_poi_fused_mean_mul_sigmoid_39:
.text.triton_poi_fused_mean_mul_sigmoid_39:
[----:B------:R-:W0:Y:S02]  /*0000*/  LDC R1, c[0x0][0x28] ;  /* 0x00000a00ff017b82 */ /* 0x000e240000000800 */
[----:B------:R-:W1:Y:S01]  /*0010*/  S2R R0, SR_TID.X ;  /* 0x0000000000007919 */ /* 0x000e620000002100 */
[----:B------:R-:W-:Y:S01]  /*0020*/  ULDC.64 UR4, c[0x0][0x208] ;  /* 0x0000820000047ab9 */ /* 0x000fe20000000a00 */
[----:B------:R-:W2:Y:S01]  /*0030*/  S2R R3, SR_CTAID.X ;  /* 0x0000000000037919 */ /* 0x000ea20000002500 */
[----:B-1----:R-:W-:-:S04]  /*0040*/  LOP3.LUT R0, R0, 0x7f, RZ, 0xc0, !PT ;  /* 0x0000007f00007812 */ /* 0x002fc800078ec0ff */
[----:B--2---:R-:W-:Y:S02]  /*0050*/  LEA R0, R3, R0, 0x7 ;  /* 0x0000000003007211 */ /* 0x004fe400078e38ff */
[----:B------:R-:W1:Y:S02]  /*0060*/  LDC.64 R2, c[0x0][0x210] ;  /* 0x00008400ff027b82 */ /* 0x000e640000000a00 */
[C---:B------:R-:W-:Y:S01]  /*0070*/  ISETP.GE.AND P0, PT, R0.reuse, 0x1080, PT ;  /* 0x000010800000780c */ /* 0x040fe20003f06270 */
[----:B------:R-:W-:-:S05]  /*0080*/  IMAD.HI R4, R0, 0x3e0f83e1, RZ ;  /* 0x3e0f83e100047827 */ /* 0x000fca00078e02ff */
[----:B------:R-:W-:-:S04]  /*0090*/  SHF.R.U32.HI R5, RZ, 0x1f, R4 ;  /* 0x0000001fff057819 */ /* 0x000fc80000011604 */
[----:B------:R-:W-:-:S05]  /*00a0*/  LEA.HI.SX32 R5, R4, R5, 0x18 ;  /* 0x0000000504057211 */ /* 0x000fca00078fc2ff */
[----:B------:R-:W-:-:S04]  /*00b0*/  IMAD R4, R5, -0x420, R0 ;  /* 0xfffffbe005047824 */ /* 0x000fc800078e0200 */
[----:B------:R-:W-:Y:S01]  /*00c0*/  IMAD R7, R5, 0x1080, R4 ;  /* 0x0000108005077824 */ /* 0x000fe200078e0204 */
[----:B------:R-:W-:Y:S01]  /*00d0*/  HFMA2.MMA R6, -RZ, RZ, 0, 0 ;  /* 0x00000000ff067435 */ /* 0x000fe200000001ff */
[----:B------:R-:W-:Y:S02]  /*00e0*/  CS2R R4, SRZ ;  /* 0x0000000000047805 */ /* 0x000fe4000001ff00 */
[--C-:B-1----:R-:W-:Y:S01]  /*00f0*/  IMAD.WIDE R8, R7, 0x4, R2.reuse ;  /* 0x0000000407087825 */ /* 0x102fe200078e0202 */
[----:B------:R-:W-:Y:S02]  /*0100*/  IADD3 R11, R7, 0x420, RZ ;  /* 0x00000420070b7810 */ /* 0x000fe40007ffe0ff */
[----:B------:R-:W-:Y:S02]  /*0110*/  IADD3 R13, R7, 0x840, RZ ;  /* 0x00000840070d7810 */ /* 0x000fe40007ffe0ff */
[----:B------:R-:W-:Y:S01]  /*0120*/  IADD3 R15, R7, 0xc60, RZ ;  /* 0x00000c60070f7810 */ /* 0x000fe20007ffe0ff */
[--C-:B------:R-:W-:Y:S01]  /*0130*/  IMAD.WIDE R10, R11, 0x4, R2.reuse ;  /* 0x000000040b0a7825 */ /* 0x100fe200078e0202 */
[----:B------:R-:W2:Y:S03]  /*0140*/  @!P0 LDG.E R4, desc[UR4][R8.64] ;  /* 0x0000000408048981 */ /* 0x000ea6000c1e1900 */
[--C-:B------:R-:W-:Y:S01]  /*0150*/  IMAD.WIDE R12, R13, 0x4, R2.reuse ;  /* 0x000000040d0c7825 */ /* 0x100fe200078e0202 */
[----:B------:R-:W3:Y:S03]  /*0160*/  @!P0 LDG.E R6, desc[UR4][R10.64] ;  /* 0x000000040a068981 */ /* 0x000ee6000c1e1900 */
[----:B------:R-:W-:Y:S01]  /*0170*/  IMAD.WIDE R14, R15, 0x4, R2 ;  /* 0x000000040f0e7825 */ /* 0x000fe200078e0202 */
[----:B------:R-:W-:Y:S01]  /*0180*/  MOV R2, RZ ;  /* 0x000000ff00027202 */ /* 0x000fe20000000f00 */
[----:B------:R-:W4:Y:S05]  /*0190*/  @!P0 LDG.E R5, desc[UR4][R12.64] ;  /* 0x000000040c058981 */ /* 0x000f2a000c1e1900 */
[----:B------:R1:W5:Y:S02]  /*01a0*/  @!P0 LDG.E R2, desc[UR4][R14.64] ;  /* 0x000000040e028981 */ /* 0x000364000c1e1900 */
[----:B-1----:R-:W-:Y:S01]  /*01b0*/  HFMA2.MMA R15, -RZ, RZ, 1.625, 0 ;  /* 0x3e800000ff0f7435 */ /* 0x002fe200000001ff */
[----:B--2---:R-:W-:Y:S01]  /*01c0*/  FADD R3, RZ, -R4 ;  /* 0x80000004ff037221 */ /* 0x004fe20000000000 */
[----:B---3--:R-:W-:-:S03]  /*01d0*/  FADD R7, RZ, -R6 ;  /* 0x80000006ff077221 */ /* 0x008fc60000000000 */
[----:B------:R-:W-:Y:S01]  /*01e0*/  FMUL R3, R3, 1.4426950216293334961 ;  /* 0x3fb8aa3b03037820 */ /* 0x000fe20000400000 */
[----:B------:R-:W-:Y:S01]  /*01f0*/  FMUL R8, R7, 1.4426950216293334961 ;  /* 0x3fb8aa3b07087820 */ /* 0x000fe20000400000 */
[----:B----4-:R-:W-:-:S03]  /*0200*/  FADD R9, RZ, -R5 ;  /* 0x80000005ff097221 */ /* 0x010fc60000000000 */
[----:B------:R-:W-:Y:S02]  /*0210*/  FSETP.GEU.AND P1, PT, R3, -126, PT ;  /* 0xc2fc00000300780b */ /* 0x000fe40003f2e000 */
[----:B------:R-:W-:Y:S01]  /*0220*/  FSETP.GEU.AND P2, PT, R8, -126, PT ;  /* 0xc2fc00000800780b */ /* 0x000fe20003f4e000 */
[----:B------:R-:W-:Y:S01]  /*0230*/  FMUL R10, R9, 1.4426950216293334961 ;  /* 0x3fb8aa3b090a7820 */ /* 0x000fe20000400000 */
[----:B-----5:R-:W-:-:S04]  /*0240*/  FADD R7, RZ, -R2 ;  /* 0x80000002ff077221 */ /* 0x020fc80000000000 */
[----:B------:R-:W-:Y:S01]  /*0250*/  FMUL R12, R7, 1.4426950216293334961 ;  /* 0x3fb8aa3b070c7820 */ /* 0x000fe20000400000 */
[----:B------:R-:W-:-:S04]  /*0260*/  FSETP.GEU.AND P4, PT, R10, -126, PT ;  /* 0xc2fc00000a00780b */ /* 0x000fc80003f8e000 */
[----:B------:R-:W-:Y:S01]  /*0270*/  @!P1 FMUL R3, R3, 0.5 ;  /* 0x3f00000003039820 */ /* 0x000fe20000400000 */
[----:B------:R-:W-:Y:S01]  /*0280*/  FSETP.GEU.AND P3, PT, R12, -126, PT ;  /* 0xc2fc00000c00780b */ /* 0x000fe20003f6e000 */
[----:B------:R-:W-:Y:S02]  /*0290*/  @!P2 FMUL R8, R8, 0.5 ;  /* 0x3f0000000808a820 */ /* 0x000fe40000400000 */
[----:B------:R-:W1:Y:S05]  /*02a0*/  MUFU.EX2 R7, R3 ;  /* 0x0000000300077308 */ /* 0x000e6a0000000800 */
[----:B------:R-:W-:-:S03]  /*02b0*/  @!P4 FMUL R10, R10, 0.5 ;  /* 0x3f0000000a0ac820 */ /* 0x000fc60000400000 */
[----:B------:R-:W2:Y:S02]  /*02c0*/  MUFU.EX2 R9, R8 ;  /* 0x0000000800097308 */ /* 0x000ea40000000800 */
[----:B------:R-:W-:Y:S01]  /*02d0*/  @!P3 FMUL R12, R12, 0.5 ;  /* 0x3f0000000c0cb820 */ /* 0x000fe20000400000 */
[----:B-1----:R-:W-:-:S05]  /*02e0*/  @!P1 FMUL R7, R7, R7 ;  /* 0x0000000707079220 */ /* 0x002fca0000400000 */
[----:B------:R1:W3:Y:S01]  /*02f0*/  MUFU.EX2 R11, R10 ;  /* 0x0000000a000b7308 */ /* 0x0002e20000000800 */
[----:B------:R-:W-:Y:S01]  /*0300*/  FADD R7, R7, 1 ;  /* 0x3f80000007077421 */ /* 0x000fe20000000000 */
[----:B--2---:R-:W-:-:S06]  /*0310*/  @!P2 FMUL R9, R9, R9 ;  /* 0x000000090909a220 */ /* 0x004fcc0000400000 */
[----:B------:R2:W4:Y:S01]  /*0320*/  MUFU.EX2 R14, R12 ;  /* 0x0000000c000e7308 */ /* 0x0005220000000800 */
[----:B------:R-:W-:Y:S01]  /*0330*/  FSETP.GT.AND P1, PT, R7, 8.50705917302346158658e+37, PT ;  /* 0x7e8000000700780b */ /* 0x000fe20003f24000 */
[----:B------:R-:W-:Y:S02]  /*0340*/  FADD R3, R9, 1 ;  /* 0x3f80000009037421 */ /* 0x000fe40000000000 */
[----:B------:R-:W5:Y:S01]  /*0350*/  LDC.64 R8, c[0x0][0x218] ;  /* 0x00008600ff087b82 */ /* 0x000f620000000a00 */
[----:B-1----:R-:W-:Y:S01]  /*0360*/  FSEL R10, R15, 1, P1 ;  /* 0x3f8000000f0a7808 */ /* 0x002fe20000800000 */
[----:B---3--:R-:W-:Y:S01]  /*0370*/  @!P4 FMUL R11, R11, R11 ;  /* 0x0000000b0b0bc220 */ /* 0x008fe20000400000 */
[----:B------:R-:W-:-:S03]  /*0380*/  FSETP.GT.AND P2, PT, R3, 8.50705917302346158658e+37, PT ;  /* 0x7e8000000300780b */ /* 0x000fc60003f44000 */
[----:B------:R-:W-:Y:S01]  /*0390*/  FADD R13, R11, 1 ;  /* 0x3f8000000b0d7421 */ /* 0x000fe20000000000 */
[----:B--2---:R-:W-:-:S03]  /*03a0*/  FSEL R12, R15, 1, P2 ;  /* 0x3f8000000f0c7808 */ /* 0x004fc60001000000 */
[----:B------:R-:W-:Y:S01]  /*03b0*/  @P1 FMUL R7, R7, 0.25 ;  /* 0x3e80000007071820 */ /* 0x000fe20000400000 */
[----:B----4-:R-:W-:Y:S01]  /*03c0*/  @!P3 FMUL R14, R14, R14 ;  /* 0x0000000e0e0eb220 */ /* 0x010fe20000400000 */
[----:B------:R-:W-:-:S03]  /*03d0*/  FSETP.GT.AND P3, PT, R13, 8.50705917302346158658e+37, PT ;  /* 0x7e8000000d00780b */ /* 0x000fc60003f64000 */
[----:B------:R-:W-:Y:S01]  /*03e0*/  FADD R14, R14, 1 ;  /* 0x3f8000000e0e7421 */ /* 0x000fe20000000000 */
[----:B------:R-:W1:Y:S01]  /*03f0*/  MUFU.RCP R7, R7 ;  /* 0x0000000700077308 */ /* 0x000e620000001000 */
[----:B------:R-:W-:-:S03]  /*0400*/  @P2 FMUL R3, R3, 0.25 ;  /* 0x3e80000003032820 */ /* 0x000fc60000400000 */
[----:B------:R-:W-:-:S04]  /*0410*/  FSETP.GT.AND P4, PT, R14, 8.50705917302346158658e+37, PT ;  /* 0x7e8000000e00780b */ /* 0x000fc80003f84000 */
[----:B------:R-:W2:Y:S01]  /*0420*/  MUFU.RCP R3, R3 ;  /* 0x0000000300037308 */ /* 0x000ea20000001000 */
[----:B------:R-:W-:Y:S01]  /*0430*/  @P3 FMUL R13, R13, 0.25 ;  /* 0x3e8000000d0d3820 */ /* 0x000fe20000400000 */
[----:B-----5:R-:W-:-:S04]  /*0440*/  IMAD.WIDE R8, R0, 0x4, R8 ;  /* 0x0000000400087825 */ /* 0x020fc800078e0208 */
[----:B-1----:R-:W-:Y:S02]  /*0450*/  FMUL R7, R7, R10 ;  /* 0x0000000a07077220 */ /* 0x002fe40000400000 */
[----:B------:R-:W1:Y:S01]  /*0460*/  MUFU.RCP R13, R13 ;  /* 0x0000000d000d7308 */ /* 0x000e620000001000 */
[----:B------:R-:W-:Y:S01]  /*0470*/  @P4 FMUL R14, R14, 0.25 ;  /* 0x3e8000000e0e4820 */ /* 0x000fe20000400000 */
[----:B------:R-:W-:Y:S01]  /*0480*/  FSEL R10, R15, 1, P3 ;  /* 0x3f8000000f0a7808 */ /* 0x000fe20001800000 */
[----:B--2---:R-:W-:-:S05]  /*0490*/  FMUL R11, R3, R12 ;  /* 0x0000000c030b7220 */ /* 0x004fca0000400000 */
[----:B------:R-:W2:Y:S01]  /*04a0*/  MUFU.RCP R14, R14 ;  /* 0x0000000e000e7308 */ /* 0x000ea20000001000 */
[----:B------:R-:W-:Y:S01]  /*04b0*/  FSEL R3, R15, 1, P4 ;  /* 0x3f8000000f037808 */ /* 0x000fe20002000000 */
[----:B------:R-:W-:-:S04]  /*04c0*/  FMUL R6, R11, R6 ;  /* 0x000000060b067220 */ /* 0x000fc80000400000 */
[----:B------:R-:W-:Y:S01]  /*04d0*/  FFMA R6, R7, R4, R6 ;  /* 0x0000000407067223 */ /* 0x000fe20000000006 */
[----:B-1----:R-:W-:-:S04]  /*04e0*/  FMUL R13, R13, R10 ;  /* 0x0000000a0d0d7220 */ /* 0x002fc80000400000 */
[----:B------:R-:W-:Y:S01]  /*04f0*/  FFMA R13, R13, R5, R6 ;  /* 0x000000050d0d7223 */ /* 0x000fe20000000006 */
[----:B--2---:R-:W-:-:S04]  /*0500*/  FMUL R4, R14, R3 ;  /* 0x000000030e047220 */ /* 0x004fc80000400000 */
[----:B------:R-:W-:Y:S01]  /*0510*/  FFMA R4, R4, R2, R13 ;  /* 0x0000000204047223 */ /* 0x000fe2000000000d */
[----:B------:R-:W-:Y:S06]  /*0520*/  @P0 EXIT ;  /* 0x000000000000094d */ /* 0x000fec0003800000 */
[----:B------:R-:W-:-:S05]  /*0530*/  FMUL R3, R4, 0.25 ;  /* 0x3e80000004037820 */ /* 0x000fca0000400000 */
[----:B------:R-:W-:Y:S01]  /*0540*/  STG.E desc[UR4][R8.64], R3 ;  /* 0x0000000308007986 */ /* 0x000fe2000c101904 */
[----:B------:R-:W-:Y:S05]  /*0550*/  EXIT ;  /* 0x000000000000794d */ /* 0x000fea0003800000 */
.L_x_0:
[----:B------:R-:W-:-:S00]  /*0560*/  BRA `(.L_x_0) ;  /* 0xfffffffc00fc7947 */ /* 0x000fc0000383ffff */
[----:B------:R-:W-:-:S00]  /*0570*/  NOP ;  /* 0x0000000000007918 */ /* 0x000fc00000000000 */
        /* <DEDUP_REMOVED lines=8> */
.L_x_1:


//--------------------- .nv.constant0.triton_poi_fused_mean_mul_sigmoid_39 --------------------------
	.section	.nv.constant0.triton_poi_fused_mean_mul_sigmoid_39,"a",@progbits
	.sectionflags	@""
	.align	4
.nv.constant0.triton_poi_fused_mean_mul_sigmoid_39:
	.zero		548
